	.headerflags	@"EF_CUDA_TEXMODE_UNIFIED EF_CUDA_64BIT_ADDRESS EF_CUDA_ACCELERATORS EF_CUDA_SM90 EF_CUDA_VIRTUAL_SM(EF_CUDA_SM90)"
	.elftype	@"ET_EXEC"


//--------------------- .nv.info                  --------------------------
	.section	.nv.info,"",@"SHT_CUDA_INFO"
	.align	4


	//----- nvinfo : EIATTR_REGCOUNT
	.align		4
        /*0000*/ 	.byte	0x04, 0x2f
        /*0002*/ 	.short	(.L_3 - .L_2)
	.align		4
.L_2:
        /*0004*/ 	.word	index@(triton_poi_fused__native_batch_norm_legit_no_training_convolution_hardtanh_15)
        /*0008*/ 	.word	0x00000013


	//----- nvinfo : EIATTR_MIN_STACK_SIZE
	.align		4
.L_3:
        /*000c*/ 	.byte	0x04, 0x12
        /*000e*/ 	.short	(.L_5 - .L_4)
	.align		4
.L_4:
        /*0010*/ 	.word	index@(triton_poi_fused__native_batch_norm_legit_no_training_convolution_hardtanh_15)
        /*0014*/ 	.word	0x00000000


	//----- nvinfo : EIATTR_FRAME_SIZE
	.align		4
.L_5:
        /*0018*/ 	.byte	0x04, 0x11
        /*001a*/ 	.short	(.L_7 - .L_6)
	.align		4
.L_6:
        /*001c*/ 	.word	index@(triton_poi_fused__native_batch_norm_legit_no_training_convolution_hardtanh_15)
        /*0020*/ 	.word	0x00000000


	//----- nvinfo : EIATTR_MIN_STACK_SIZE
	.align		4
.L_7:
        /*0024*/ 	.byte	0x04, 0x12
        /*0026*/ 	.short	(.L_9 - .L_8)
	.align		4
.L_8:
        /*0028*/ 	.word	index@(triton_poi_fused__native_batch_norm_legit_no_training_convolution_hardtanh_15)
        /*002c*/ 	.word	0x00000000
.L_9:


//--------------------- .nv.info.triton_poi_fused__native_batch_norm_legit_no_training_convolution_hardtanh_15 --------------------------
	.section	.nv.info.triton_poi_fused__native_batch_norm_legit_no_training_convolution_hardtanh_15,"",@"SHT_CUDA_INFO"
	.sectionflags	@""
	.align	4


	//----- nvinfo : EIATTR_CUDA_API_VERSION
	.align		4
        /*0000*/ 	.byte	0x04, 0x37
        /*0002*/ 	.short	(.L_11 - .L_10)
.L_10:
        /*0004*/ 	.word	0x0000007c


	//----- nvinfo : EIATTR_KPARAM_INFO
	.align		4
.L_11:
        /*0008*/ 	.byte	0x04, 0x17
        /*000a*/ 	.short	(.L_13 - .L_12)
.L_12:
        /*000c*/ 	.word	0x00000000
        /*0010*/ 	.short	0x0007
        /*0012*/ 	.short	0x0038
        /*0014*/ 	.byte	0x00, 0xf0, 0x11, 0x00


	//----- nvinfo : EIATTR_KPARAM_INFO
	.align		4
.L_13:
        /*0018*/ 	.byte	0x04, 0x17
        /*001a*/ 	.short	(.L_15 - .L_14)
.L_14:
        /*001c*/ 	.word	0x00000000
        /*0020*/ 	.short	0x0006
        /*0022*/ 	.short	0x0030
        /*0024*/ 	.byte	0x00, 0xf4, 0x21, 0x00


	//----- nvinfo : EIATTR_KPARAM_INFO
	.align		4
.L_15:
        /*0028*/ 	.byte	0x04, 0x17
        /*002a*/ 	.short	(.L_17 - .L_16)
.L_16:
        /*002c*/ 	.word	0x00000000
        /*0030*/ 	.short	0x0005
        /*0032*/ 	.short	0x0028
        /*0034*/ 	.byte	0x00, 0xf4, 0x21, 0x00


	//----- nvinfo : EIATTR_KPARAM_INFO
	.align		4
.L_17:
        /*0038*/ 	.byte	0x04, 0x17
        /*003a*/ 	.short	(.L_19 - .L_18)
.L_18:
        /*003c*/ 	.word	0x00000000
        /*0040*/ 	.short	0x0004
        /*0042*/ 	.short	0x0020
        /*0044*/ 	.byte	0x00, 0xf4, 0x21, 0x00


	//----- nvinfo : EIATTR_KPARAM_INFO
	.align		4
.L_19:
        /*0048*/ 	.byte	0x04, 0x17
        /*004a*/ 	.short	(.L_21 - .L_20)
.L_20:
        /*004c*/ 	.word	0x00000000
        /*0050*/ 	.short	0x0003
        /*0052*/ 	.short	0x0018
        /*0054*/ 	.byte	0x00, 0xf4, 0x21, 0x00


	//----- nvinfo : EIATTR_KPARAM_INFO
	.align		4
.L_21:
        /*0058*/ 	.byte	0x04, 0x17
        /*005a*/ 	.short	(.L_23 - .L_22)
.L_22:
        /*005c*/ 	.word	0x00000000
        /*0060*/ 	.short	0x0002
        /*0062*/ 	.short	0x0010
        /*0064*/ 	.byte	0x00, 0xf4, 0x21, 0x00


	//----- nvinfo : EIATTR_KPARAM_INFO
	.align		4
.L_23:
        /*0068*/ 	.byte	0x04, 0x17
        /*006a*/ 	.short	(.L_25 - .L_24)
.L_24:
        /*006c*/ 	.word	0x00000000
        /*0070*/ 	.short	0x0001
        /*0072*/ 	.short	0x0008
        /*0074*/ 	.byte	0x00, 0xf4, 0x21, 0x00


	//----- nvinfo : EIATTR_KPARAM_INFO
	.align		4
.L_25:
        /*0078*/ 	.byte	0x04, 0x17
        /*007a*/ 	.short	(.L_27 - .L_26)
.L_26:
        /*007c*/ 	.word	0x00000000
        /*0080*/ 	.short	0x0000
        /*0082*/ 	.short	0x0000
        /*0084*/ 	.byte	0x00, 0xf4, 0x21, 0x00


	//----- nvinfo : EIATTR_SPARSE_MMA_MASK
	.align		4
.L_27:
        /*0088*/ 	.byte	0x03, 0x50
        /*008a*/ 	.short	0x0000


	//----- nvinfo : EIATTR_MAXREG_COUNT
	.align		4
        /*008c*/ 	.byte	0x03, 0x1b
        /*008e*/ 	.short	0x00ff


	//----- nvinfo : EIATTR_EXIT_INSTR_OFFSETS
	.align		4
        /*0090*/ 	.byte	0x04, 0x1c
        /*0092*/ 	.short	(.L_29 - .L_28)


	//   ....[0]....
.L_28:
        /*0094*/ 	.word	0x00000370


	//----- nvinfo : EIATTR_REQNTID
	.align		4
.L_29:
        /*0098*/ 	.byte	0x04, 0x10
        /*009a*/ 	.short	(.L_31 - .L_30)
.L_30:
        /*009c*/ 	.word	0x00000080
        /*00a0*/ 	.word	0x00000001
        /*00a4*/ 	.word	0x00000001


	//----- nvinfo : EIATTR_CBANK_PARAM_SIZE
	.align		4
.L_31:
        /*00a8*/ 	.byte	0x03, 0x19
        /*00aa*/ 	.short	0x003c


	//----- nvinfo : EIATTR_PARAM_CBANK
	.align		4
        /*00ac*/ 	.byte	0x04, 0x0a
        /*00ae*/ 	.short	(.L_33 - .L_32)
	.align		4
.L_32:
        /*00b0*/ 	.word	index@(.nv.constant0.triton_poi_fused__native_batch_norm_legit_no_training_convolution_hardtanh_15)
        /*00b4*/ 	.short	0x0210
        /*00b6*/ 	.short	0x003c


	//----- nvinfo : EIATTR_SW_WAR
	.align		4
.L_33:
        /*00b8*/ 	.byte	0x04, 0x36
        /*00ba*/ 	.short	(.L_35 - .L_34)
.L_34:
        /*00bc*/ 	.word	0x00000008
.L_35:


//--------------------- .nv.callgraph             --------------------------
	.section	.nv.callgraph,"",@"SHT_CUDA_CALLGRAPH"
	.align	4
	.sectionentsize	8
	.align		4
        /*0000*/ 	.word	0x00000000
	.align		4
        /*0004*/ 	.word	0xffffffff
	.align		4
        /*0008*/ 	.word	0x00000000
	.align		4
        /*000c*/ 	.word	0xfffffffe
	.align		4
        /*0010*/ 	.word	0x00000000
	.align		4
        /*0014*/ 	.word	0xfffffffd
	.align		4
        /*0018*/ 	.word	0x00000000
	.align		4
        /*001c*/ 	.word	0xfffffffc


//--------------------- .nv.constant4             --------------------------
	.section	.nv.constant4,"a",@progbits
	.align	8
	.align		8
.nv.constant4:
        /*0000*/ 	.dword	_$_str
	.align		8
        /*0008*/ 	.dword	_$_str_$_2


//--------------------- .text.triton_poi_fused__native_batch_norm_legit_no_training_convolution_hardtanh_15 --------------------------
	.section	.text.triton_poi_fused__native_batch_norm_legit_no_training_convolution_hardtanh_15,"ax",@progbits
	.align	128
        .global         triton_poi_fused__native_batch_norm_legit_no_training_convolution_hardtanh_15
        .type           triton_poi_fused__native_batch_norm_legit_no_training_convolution_hardtanh_15,@function
        .size           triton_poi_fused__native_batch_norm_legit_no_training_convolution_hardtanh_15,(.L_x_1 - triton_poi_fused__native_batch_norm_legit_no_training_convolution_hardtanh_15)
        .other          triton_poi_fused__native_batch_norm_legit_no_training_convolution_hardtanh_15,@"STO_CUDA_ENTRY STV_DEFAULT"
triton_poi_fused__native_batch_norm_legit_no_training_convolution_hardtanh_15:
.text.triton_poi_fused__native_batch_norm_legit_no_training_convolution_hardtanh_15:
[----:B------:R-:W-:Y:S01]  /*0000*/  LDC R1, c[0x0][0x28] ;  /* 0x00000a00ff017b82 */ /* 0x000fe20000000800 */
[----:B------:R-:W1:Y:S07]  /*0010*/  S2R R0, SR_TID.X ;  /* 0x0000000000007919 */ /* 0x000e6e0000002100 */
[----:B------:R-:W2:Y:S01]  /*0020*/  LDC.64 R10, c[0x0][0x228] ;  /* 0x00008a00ff0a7b82 */ /* 0x000ea20000000a00 */
[----:B------:R-:W-:Y:S01]  /*0030*/  ULDC.64 UR4, c[0x0][0x208] ;  /* 0x0000820000047ab9 */ /* 0x000fe20000000a00 */
[----:B------:R-:W3:Y:S06]  /*0040*/  S2R R3, SR_CTAID.X ;  /* 0x0000000000037919 */ /* 0x000eec0000002500 */
[----:B------:R-:W4:Y:S08]  /*0050*/  LDC.64 R6, c[0x0][0x218] ;  /* 0x00008600ff067b82 */ /* 0x000f300000000a00 */
[----:B------:R-:W5:Y:S08]  /*0060*/  LDC.64 R8, c[0x0][0x220] ;  /* 0x00008800ff087b82 */ /* 0x000f700000000a00 */
[----:B------:R-:W5:Y:S01]  /*0070*/  LDC.64 R12, c[0x0][0x230] ;  /* 0x00008c00ff0c7b82 */ /* 0x000f620000000a00 */
[----:B-1----:R-:W-:-:S07]  /*0080*/  LOP3.LUT R0, R0, 0x7f, RZ, 0xc0, !PT ;  /* 0x0000007f00007812 */ /* 0x002fce00078ec0ff */
[----:B------:R-:W1:Y:S01]  /*0090*/  LDC.64 R4, c[0x0][0x238] ;  /* 0x00008e00ff047b82 */ /* 0x000e620000000a00 */
[----:B---3--:R-:W-:Y:S02]  /*00a0*/  SHF.R.S32.HI R2, RZ, 0x18, R3 ;  /* 0x00000018ff027819 */ /* 0x008fe40000011403 */
[----:B------:R-:W-:Y:S02]  /*00b0*/  LEA R0, R3, R0, 0x7 ;  /* 0x0000000003007211 */ /* 0x000fe400078e38ff */
[----:B------:R-:W-:-:S04]  /*00c0*/  SGXT R3, R2, 0x1 ;  /* 0x000000010203781a */ /* 0x000fc80000000200 */
[----:B------:R-:W-:-:S04]  /*00d0*/  LEA.HI R3, R3, R0, RZ, 0x6 ;  /* 0x0000000003037211 */ /* 0x000fc800078f30ff */
[----:B------:R-:W-:-:S04]  /*00e0*/  SHF.R.S32.HI R3, RZ, 0x6, R3 ;  /* 0x00000006ff037819 */ /* 0x000fc80000011403 */
[----:B------:R-:W-:-:S04]  /*00f0*/  LEA.HI R2, R3, R3, RZ, 0x7 ;  /* 0x0000000303027211 */ /* 0x000fc800078f38ff */
[----:B------:R-:W-:-:S04]  /*0100*/  LOP3.LUT R2, R2, 0xffffff80, RZ, 0xc0, !PT ;  /* 0xffffff8002027812 */ /* 0x000fc800078ec0ff */
[----:B------:R-:W-:Y:S02]  /*0110*/  IADD3 R15, R3, -R2, RZ ;  /* 0x80000002030f7210 */ /* 0x000fe40007ffe0ff */
[----:B------:R-:W3:Y:S03]  /*0120*/  LDC.64 R2, c[0x0][0x210] ;  /* 0x00008400ff027b82 */ /* 0x000ee60000000a00 */
[----:B--2---:R-:W-:-:S05]  /*0130*/  IMAD.WIDE R10, R15, 0x4, R10 ;  /* 0x000000040f0a7825 */ /* 0x004fca00078e020a */
[----:B------:R2:W2:Y:S01]  /*0140*/  LDG.E.EL R16, desc[UR4][R10.64] ;  /* 0x000000040a107981 */ /* 0x0004a2000c2e1900 */
[----:B----4-:R-:W-:-:S04]  /*0150*/  IMAD.WIDE R6, R15, 0x4, R6 ;  /* 0x000000040f067825 */ /* 0x010fc800078e0206 */
[C---:B-----5:R-:W-:Y:S02]  /*0160*/  IMAD.WIDE R8, R15.reuse, 0x4, R8 ;  /* 0x000000040f087825 */ /* 0x060fe400078e0208 */
[----:B------:R-:W4:Y:S02]  /*0170*/  LDG.E.EL R7, desc[UR4][R6.64] ;  /* 0x0000000406077981 */ /* 0x000f24000c2e1900 */
[C---:B-1----:R-:W-:Y:S02]  /*0180*/  IMAD.WIDE R4, R15.reuse, 0x4, R4 ;  /* 0x000000040f047825 */ /* 0x042fe400078e0204 */
[----:B------:R1:W5:Y:S02]  /*0190*/  LDG.E.EL R8, desc[UR4][R8.64] ;  /* 0x0000000408087981 */ /* 0x000364000c2e1900 */
[----:B---3--:R-:W-:Y:S02]  /*01a0*/  IMAD.WIDE R2, R0, 0x4, R2 ;  /* 0x0000000400027825 */ /* 0x008fe400078e0202 */
[----:B------:R-:W3:Y:S04]  /*01b0*/  LDG.E.EL R5, desc[UR4][R4.64] ;  /* 0x0000000404057981 */ /* 0x000ee8000c2e1900 */
[----:B------:R-:W4:Y:S01]  /*01c0*/  LDG.E R14, desc[UR4][R2.64] ;  /* 0x00000004020e7981 */ /* 0x000f22000c1e1900 */
[----:B0-2---:R-:W-:-:S06]  /*01d0*/  IMAD.WIDE R10, R15, 0x4, R12 ;  /* 0x000000040f0a7825 */ /* 0x005fcc00078e020c */
[----:B------:R-:W3:Y:S01]  /*01e0*/  LDG.E.EL R10, desc[UR4][R10.64] ;  /* 0x000000040a0a7981 */ /* 0x000ee2000c2e1900 */
[----:B-1----:R-:W-:Y:S01]  /*01f0*/  HFMA2.MMA R9, -RZ, RZ, 1.625, 0 ;  /* 0x3e800000ff097435 */ /* 0x002fe200000001ff */
[----:B------:R-:W-:-:S04]  /*0200*/  FADD R16, R16, 9.9999997473787516356e-06 ;  /* 0x3727c5ac10107421 */ /* 0x000fc80000000000 */
[----:B------:R-:W0:Y:S02]  /*0210*/  MUFU.SQRT R12, R16 ;  /* 0x00000010000c7308 */ /* 0x000e240000002000 */
[C---:B0-----:R-:W-:Y:S02]  /*0220*/  FSETP.GT.AND P0, PT, R12.reuse, 8.50705917302346158658e+37, PT ;  /* 0x7e8000000c00780b */ /* 0x041fe40003f04000 */
[----:B------:R-:W-:-:S11]  /*0230*/  FSETP.GEU.AND P1, PT, R12, 1.175494350822287508e-38, PT ;  /* 0x008000000c00780b */ /* 0x000fd60003f2e000 */
[----:B------:R-:W-:-:S04]  /*0240*/  @P0 FMUL R12, R12, 0.25 ;  /* 0x3e8000000c0c0820 */ /* 0x000fc80000400000 */
[----:B------:R-:W-:-:S06]  /*0250*/  @!P1 FMUL R12, R12, 16777216 ;  /* 0x4b8000000c0c9820 */ /* 0x000fcc0000400000 */
[----:B------:R-:W0:Y:S01]  /*0260*/  MUFU.RCP R12, R12 ;  /* 0x0000000c000c7308 */ /* 0x000e220000001000 */
[----:B------:R-:W-:Y:S01]  /*0270*/  FSEL R9, R9, 1, P0 ;  /* 0x3f80000009097808 */ /* 0x000fe20000000000 */
[----:B----4-:R-:W-:-:S04]  /*0280*/  FADD R7, R14, R7 ;  /* 0x000000070e077221 */ /* 0x010fc80000000000 */
[----:B------:R-:W-:Y:S01]  /*0290*/  @!P1 FMUL R9, R9, 16777216 ;  /* 0x4b80000009099820 */ /* 0x000fe20000400000 */
[----:B-----5:R-:W-:-:S03]  /*02a0*/  FADD R8, -R8, R7 ;  /* 0x0000000708087221 */ /* 0x020fc60000000100 */
[----:B0-----:R-:W-:-:S04]  /*02b0*/  FMUL R9, R12, R9 ;  /* 0x000000090c097220 */ /* 0x001fc80000400000 */
[----:B------:R-:W-:-:S04]  /*02c0*/  FMUL R8, R8, R9 ;  /* 0x0000000908087220 */ /* 0x000fc80000400000 */
[----:B---3--:R-:W-:Y:S02]  /*02d0*/  FFMA R8, R10, R8, R5 ;  /* 0x000000080a087223 */ /* 0x008fe40000000005 */
[----:B------:R-:W0:Y:S03]  /*02e0*/  LDC.64 R4, c[0x0][0x240] ;  /* 0x00009000ff047b82 */ /* 0x000e260000000a00 */
[----:B------:R-:W-:-:S04]  /*02f0*/  FSETP.GTU.AND P0, PT, R8, RZ, PT ;  /* 0x000000ff0800720b */ /* 0x000fc80003f0c000 */
[----:B------:R-:W-:-:S04]  /*0300*/  FSEL R9, R8, RZ, P0 ;  /* 0x000000ff08097208 */ /* 0x000fc80000000000 */
[C---:B------:R-:W-:Y:S02]  /*0310*/  FSETP.GEU.AND P1, PT, R9.reuse, 6, PT ;  /* 0x40c000000900780b */ /* 0x040fe40003f2e000 */
[----:B------:R-:W-:Y:S01]  /*0320*/  FSETP.NAN.AND P0, PT, R9, R9, PT ;  /* 0x000000090900720b */ /* 0x000fe20003f08000 */
[----:B------:R-:W-:Y:S01]  /*0330*/  STG.E desc[UR4][R2.64], R7 ;  /* 0x0000000702007986 */ /* 0x000fe2000c101904 */
[----:B0-----:R-:W-:-:S09]  /*0340*/  IMAD.WIDE R4, R0, 0x4, R4 ;  /* 0x0000000400047825 */ /* 0x001fd200078e0204 */
[----:B------:R-:W-:-:S05]  /*0350*/  @P1 SEL R9, R9, 0x40c00000, P0 ;  /* 0x40c0000009091807 */ /* 0x000fca0000000000 */
[----:B------:R-:W-:Y:S01]  /*0360*/  STG.E desc[UR4][R4.64], R9 ;  /* 0x0000000904007986 */ /* 0x000fe2000c101904 */
[----:B------:R-:W-:Y:S05]  /*0370*/  EXIT ;  /* 0x000000000000794d */ /* 0x000fea0003800000 */
.L_x_0:
[----:B------:R-:W-:-:S00]  /*0380*/  BRA `(.L_x_0) ;  /* 0xfffffffc00fc7947 */ /* 0x000fc0000383ffff */
[----:B------:R-:W-:-:S00]  /*0390*/  NOP ;  /* 0x0000000000007918 */ /* 0x000fc00000000000 */
        /* <DEDUP_REMOVED lines=14> */
.L_x_1:


//--------------------- .nv.global.init           --------------------------
	.section	.nv.global.init,"aw",@progbits
.nv.global.init:
	.type		_$_str,@object
	.size		_$_str,(_$_str_$_2 - _$_str)
_$_str:
        /*0000*/ 	.byte	0x5f, 0x5f, 0x43, 0x55, 0x44, 0x41, 0x5f, 0x46, 0x54, 0x5a, 0x00
	.type		_$_str_$_2,@object
	.size		_$_str_$_2,(.L_1 - _$_str_$_2)
_$_str_$_2:
        /*000b*/ 	.byte	0x5f, 0x5f, 0x43, 0x55, 0x44, 0x41, 0x5f, 0x50, 0x52, 0x45, 0x43, 0x5f, 0x53, 0x51, 0x52, 0x54
        /*001b*/ 	.byte	0x00
.L_1:


//--------------------- .nv.constant0.triton_poi_fused__native_batch_norm_legit_no_training_convolution_hardtanh_15 --------------------------
	.section	.nv.constant0.triton_poi_fused__native_batch_norm_legit_no_training_convolution_hardtanh_15,"a",@progbits
	.sectionflags	@""
	.align	4
.nv.constant0.triton_poi_fused__native_batch_norm_legit_no_training_convolution_hardtanh_15:
	.zero		588
